//
// Generated by NVIDIA NVVM Compiler
//
// Compiler Build ID: CL-36424714
// Cuda compilation tools, release 13.0, V13.0.88
// Based on NVVM 20.0.0
//

.version 9.0
.target sm_100
.address_size 64

	// .globl	_Z9peak_listi
.extern .func  (.param .b32 func_retval0) vprintf
(
	.param .b64 vprintf_param_0,
	.param .b64 vprintf_param_1
)
;
.global .align 1 .b8 $str[17] = {75, 101, 114, 110, 101, 108, 32, 108, 97, 117, 110, 99, 104, 32, 37, 100};

.visible .entry _Z9peak_listi(
	.param .u32 _Z9peak_listi_param_0
)
{
	.local .align 8 .b8 	__local_depot0[8];
	.reg .b64 	%SP;
	.reg .b64 	%SPL;
	.reg .b32 	%r<12>;
	.reg .b64 	%rd<5>;

	mov.u64 	%SPL, __local_depot0;
	cvta.local.u64 	%SP, %SPL;
	mov.u32 	%r1, %tid.x;
	add.u64 	%rd1, %SP, 0;
	add.u64 	%rd2, %SPL, 0;
	st.local.u32 	[%rd2], %r1;
	mov.u64 	%rd3, $str;
	cvta.global.u64 	%rd4, %rd3;
	{ // callseq 0, 0
	.param .b64 param0;
	st.param.b64 	[param0], %rd4;
	.param .b64 param1;
	st.param.b64 	[param1], %rd1;
	.param .b32 retval0;
	call.uni (retval0), 
	vprintf, 
	(
	param0, 
	param1
	);
	ld.param.b32 	%r2, [retval0];
	} // callseq 0
	st.local.u32 	[%rd2], %r1;
	{ // callseq 1, 0
	.param .b64 param0;
	st.param.b64 	[param0], %rd4;
	.param .b64 param1;
	st.param.b64 	[param1], %rd1;
	.param .b32 retval0;
	call.uni (retval0), 
	vprintf, 
	(
	param0, 
	param1
	);
	ld.param.b32 	%r4, [retval0];
	} // callseq 1
	st.local.u32 	[%rd2], %r1;
	{ // callseq 2, 0
	.param .b64 param0;
	st.param.b64 	[param0], %rd4;
	.param .b64 param1;
	st.param.b64 	[param1], %rd1;
	.param .b32 retval0;
	call.uni (retval0), 
	vprintf, 
	(
	param0, 
	param1
	);
	ld.param.b32 	%r6, [retval0];
	} // callseq 2
	st.local.u32 	[%rd2], %r1;
	{ // callseq 3, 0
	.param .b64 param0;
	st.param.b64 	[param0], %rd4;
	.param .b64 param1;
	st.param.b64 	[param1], %rd1;
	.param .b32 retval0;
	call.uni (retval0), 
	vprintf, 
	(
	param0, 
	param1
	);
	ld.param.b32 	%r8, [retval0];
	} // callseq 3
	st.local.u32 	[%rd2], %r1;
	{ // callseq 4, 0
	.param .b64 param0;
	st.param.b64 	[param0], %rd4;
	.param .b64 param1;
	st.param.b64 	[param1], %rd1;
	.param .b32 retval0;
	call.uni (retval0), 
	vprintf, 
	(
	param0, 
	param1
	);
	ld.param.b32 	%r10, [retval0];
	} // callseq 4
	ret;

}


// ===== COMPILED SASS (sm_100) =====

	.target	sm_100

	.elftype	@"ET_EXEC"


//--------------------- .note.nv.tkinfo           --------------------------
	.section	.note.nv.tkinfo,"",@"SHT_NOTE"
	.sectionflags	@"SHF_NOTE_NV_TKINFO"
	.tkinfo
        /*0018*/ 	.word	0x00000002
        /*0030*/ 	.string	""
        /*0030*/ 	.string	"ptxas"
        /*0030*/ 	.string	"Cuda compilation tools, release 13.0, V13.0.88"
        /*0030*/ 	.string	"Build cuda_13.0.r13.0/compiler.36424714_0"
        /*0030*/ 	.string	"-arch sm_100 -m 64 "



//--------------------- .note.nv.cuinfo           --------------------------
	.section	.note.nv.cuinfo,"",@"SHT_NOTE"
	.sectionflags	@"SHF_NOTE_NV_CUINFO"
        /*0018*/ 	.short	0x0002
        /*001a*/ 	.short	0x0064
        /*001c*/ 	.short	0x0082
	.zero		2


//--------------------- .nv.info                  --------------------------
	.section	.nv.info,"",@"SHT_CUDA_INFO"
	.align	4


	//----- nvinfo : EIATTR_REGCOUNT
	.align		4
        /*0000*/ 	.byte	0x04, 0x2f
        /*0002*/ 	.short	(.L_2 - .L_1)
	.align		4
.L_1:
        /*0004*/ 	.word	index@(_Z9peak_listi)
        /*0008*/ 	.word	0x00000018


	//----- nvinfo : EIATTR_FRAME_SIZE
	.align		4
.L_2:
        /*000c*/ 	.byte	0x04, 0x11
        /*000e*/ 	.short	(.L_4 - .L_3)
	.align		4
.L_3:
        /*0010*/ 	.word	index@(_Z9peak_listi)
        /*0014*/ 	.word	0x00000008


	//----- nvinfo : EIATTR_MIN_STACK_SIZE
	.align		4
.L_4:
        /*0018*/ 	.byte	0x04, 0x12
        /*001a*/ 	.short	(.L_6 - .L_5)
	.align		4
.L_5:
        /*001c*/ 	.word	index@(_Z9peak_listi)
        /*0020*/ 	.word	0x00000008
.L_6:


//--------------------- .nv.compat                --------------------------
	.section	.nv.compat,"",@"SHT_CUDA_COMPAT_INFO"
	.align	4
        /*0000*/ 	.byte	0x02, 0x09, 0x00, 0x00, 0x02, 0x02, 0x01, 0x00, 0x02, 0x05, 0x05, 0x00, 0x03, 0x07, 0x01, 0x01
        /*0010*/ 	.byte	0x02, 0x03, 0x00, 0x00, 0x02, 0x06, 0x01, 0x00, 0x04, 0x0b, 0x08, 0x00, 0x09, 0x00, 0x00, 0x00
        /*0020*/ 	.byte	0x00, 0x00, 0x00, 0x00


//--------------------- .nv.info._Z9peak_listi    --------------------------
	.section	.nv.info._Z9peak_listi,"",@"SHT_CUDA_INFO"
	.sectionflags	@""
	.align	4


	//----- nvinfo : EIATTR_CUDA_API_VERSION
	.align		4
        /*0000*/ 	.byte	0x04, 0x37
        /*0002*/ 	.short	(.L_8 - .L_7)
.L_7:
        /*0004*/ 	.word	0x00000082


	//----- nvinfo : EIATTR_KPARAM_INFO
	.align		4
.L_8:
        /*0008*/ 	.byte	0x04, 0x17
        /*000a*/ 	.short	(.L_10 - .L_9)
.L_9:
        /*000c*/ 	.word	0x00000000
        /*0010*/ 	.short	0x0000
        /*0012*/ 	.short	0x0000
        /*0014*/ 	.byte	0x00, 0xf0, 0x11, 0x00


	//----- nvinfo : EIATTR_SPARSE_MMA_MASK
	.align		4
.L_10:
        /*0018*/ 	.byte	0x03, 0x50
        /*001a*/ 	.short	0x0000


	//----- nvinfo : EIATTR_MAXREG_COUNT
	.align		4
        /*001c*/ 	.byte	0x03, 0x1b
        /*001e*/ 	.short	0x00ff


	//----- nvinfo : EIATTR_EXTERNS
	.align		4
        /*0020*/ 	.byte	0x04, 0x0f
        /*0022*/ 	.short	(.L_12 - .L_11)


	//   ....[0]....
	.align		4
.L_11:
        /*0024*/ 	.word	index@(vprintf)


	//----- nvinfo : EIATTR_MERCURY_ISA_VERSION
	.align		4
.L_12:
        /*0028*/ 	.byte	0x03, 0x5f
        /*002a*/ 	.short	0x0101


	//----- nvinfo : EIATTR_VRC_CTA_INIT_COUNT
	.align		4
        /*002c*/ 	.byte	0x02, 0x4a
	.zero		1
	.zero		1


	//----- nvinfo : EIATTR_SYSCALL_OFFSETS
	.align		4
        /*0030*/ 	.byte	0x04, 0x46
        /*0032*/ 	.short	(.L_14 - .L_13)


	//   ....[0]....
.L_13:
        /*0034*/ 	.word	0x00000100


	//   ....[1]....
        /*0038*/ 	.word	0x00000190


	//   ....[2]....
        /*003c*/ 	.word	0x00000220


	//   ....[3]....
        /*0040*/ 	.word	0x000002b0


	//   ....[4]....
        /*0044*/ 	.word	0x00000340


	//----- nvinfo : EIATTR_EXIT_INSTR_OFFSETS
	.align		4
.L_14:
        /*0048*/ 	.byte	0x04, 0x1c
        /*004a*/ 	.short	(.L_16 - .L_15)


	//   ....[0]....
.L_15:
        /*004c*/ 	.word	0x00000350


	//----- nvinfo : EIATTR_CBANK_PARAM_SIZE
	.align		4
.L_16:
        /*0050*/ 	.byte	0x03, 0x19
        /*0052*/ 	.short	0x0004


	//----- nvinfo : EIATTR_PARAM_CBANK
	.align		4
        /*0054*/ 	.byte	0x04, 0x0a
        /*0056*/ 	.short	(.L_18 - .L_17)
	.align		4
.L_17:
        /*0058*/ 	.word	index@(.nv.constant0._Z9peak_listi)
        /*005c*/ 	.short	0x0380
        /*005e*/ 	.short	0x0004


	//----- nvinfo : EIATTR_SW_WAR
	.align		4
.L_18:
        /*0060*/ 	.byte	0x04, 0x36
        /*0062*/ 	.short	(.L_20 - .L_19)
.L_19:
        /*0064*/ 	.word	0x00000008
.L_20:


//--------------------- .nv.callgraph             --------------------------
	.section	.nv.callgraph,"",@"SHT_CUDA_CALLGRAPH"
	.align	4
	.sectionentsize	8
	.align		4
        /*0000*/ 	.word	0x00000000
	.align		4
        /*0004*/ 	.word	0xffffffff
	.align		4
        /*0008*/ 	.word	index@(_Z9peak_listi)
	.align		4
        /*000c*/ 	.word	index@(vprintf)
	.align		4
        /*0010*/ 	.word	0x00000000
	.align		4
        /*0014*/ 	.word	0xfffffffe
	.align		4
        /*0018*/ 	.word	0x00000000
	.align		4
        /*001c*/ 	.word	0xfffffffd
	.align		4
        /*0020*/ 	.word	0x00000000
	.align		4
        /*0024*/ 	.word	0xfffffffc


//--------------------- .nv.constant4             --------------------------
	.section	.nv.constant4,"a",@progbits
	.align	8
	.align		8
.nv.constant4:
        /*0000*/ 	.dword	vprintf
	.align		8
        /*0008*/ 	.dword	$str


//--------------------- .text._Z9peak_listi       --------------------------
	.section	.text._Z9peak_listi,"ax",@progbits
	.align	128
        .global         _Z9peak_listi
        .type           _Z9peak_listi,@function
        .size           _Z9peak_listi,(.L_x_6 - _Z9peak_listi)
        .other          _Z9peak_listi,@"STO_CUDA_ENTRY STV_DEFAULT"
_Z9peak_listi:
.text._Z9peak_listi:
[----:B------:R-:W0:Y:S01]  /*0000*/  LDC R1, c[0x0][0x37c] ;  /* 0x0000df00ff017b82 */ /* 0x000e220000000800 */
[----:B------:R-:W1:Y:S01]  /*0010*/  S2R R18, SR_TID.X ;  /* 0x0000000000127919 */ /* 0x000e620000002100 */
[----:B------:R-:W2:Y:S01]  /*0020*/  LDCU UR4, c[0x0][0x2f8] ;  /* 0x00005f00ff0477ac */ /* 0x000ea20008000800 */
[----:B0-----:R-:W-:Y:S01]  /*0030*/  VIADD R1, R1, 0xfffffff8 ;  /* 0xfffffff801017836 */ /* 0x001fe20000000000 */
[----:B------:R-:W-:Y:S01]  /*0040*/  MOV R17, 0x0 ;  /* 0x0000000000117802 */ /* 0x000fe20000000f00 */
[----:B------:R-:W0:Y:S03]  /*0050*/  LDCU UR5, c[0x0][0x2fc] ;  /* 0x00005f80ff0577ac */ /* 0x000e260008000800 */
[----:B------:R3:W4:Y:S01]  /*0060*/  LDC.64 R8, c[0x4][R17] ;  /* 0x0100000011087b82 */ /* 0x0007220000000a00 */
[----:B------:R-:W5:Y:S01]  /*0070*/  LDCU.64 UR6, c[0x4][0x8] ;  /* 0x01000100ff0677ac */ /* 0x000f620008000a00 */
[----:B--2---:R-:W-:-:S05]  /*0080*/  IADD3 R16, P0, PT, R1, UR4, RZ ;  /* 0x0000000401107c10 */ /* 0x004fca000ff1e0ff */
[----:B0-----:R-:W-:Y:S02]  /*0090*/  IMAD.X R2, RZ, RZ, UR5, P0 ;  /* 0x00000005ff027e24 */ /* 0x001fe400080e06ff */
[----:B------:R-:W-:Y:S01]  /*00a0*/  IMAD.MOV.U32 R6, RZ, RZ, R16 ;  /* 0x000000ffff067224 */ /* 0x000fe200078e0010 */
[----:B-----5:R-:W-:Y:S01]  /*00b0*/  MOV R4, UR6 ;  /* 0x0000000600047c02 */ /* 0x020fe20008000f00 */
[----:B------:R-:W-:Y:S01]  /*00c0*/  IMAD.U32 R5, RZ, RZ, UR7 ;  /* 0x00000007ff057e24 */ /* 0x000fe2000f8e00ff */
[----:B------:R-:W-:Y:S01]  /*00d0*/  MOV R7, R2 ;  /* 0x0000000200077202 */ /* 0x000fe20000000f00 */
[----:B-1----:R3:W-:Y:S06]  /*00e0*/  STL [R1], R18 ;  /* 0x0000001201007387 */ /* 0x0027ec0000100800 */
[----:B------:R-:W-:-:S07]  /*00f0*/  LEPC R20, `(.L_x_0) ;  /* 0x000000001014794e */ /* 0x000fce0000000000 */
[----:B---34-:R-:W-:Y:S05]  /*0100*/  CALL.ABS.NOINC R8 ;  /* 0x0000000008007343 */ /* 0x018fea0003c00000 */
.L_x_0:
[----:B------:R0:W-:Y:S01]  /*0110*/  STL [R1], R18 ;  /* 0x0000001201007387 */ /* 0x0001e20000100800 */
[----:B------:R0:W1:Y:S01]  /*0120*/  LDC.64 R8, c[0x4][R17] ;  /* 0x0100000011087b82 */ /* 0x0000620000000a00 */
[----:B------:R-:W2:Y:S01]  /*0130*/  LDCU.64 UR4, c[0x4][0x8] ;  /* 0x01000100ff0477ac */ /* 0x000ea20008000a00 */
[----:B------:R-:W-:Y:S01]  /*0140*/  MOV R6, R16 ;  /* 0x0000001000067202 */ /* 0x000fe20000000f00 */
[----:B------:R-:W-:Y:S02]  /*0150*/  IMAD.MOV.U32 R7, RZ, RZ, R2 ;  /* 0x000000ffff077224 */ /* 0x000fe400078e0002 */
[----:B--2---:R-:W-:Y:S02]  /*0160*/  IMAD.U32 R4, RZ, RZ, UR4 ;  /* 0x00000004ff047e24 */ /* 0x004fe4000f8e00ff */
[----:B0-----:R-:W-:-:S07]  /*0170*/  IMAD.U32 R5, RZ, RZ, UR5 ;  /* 0x00000005ff057e24 */ /* 0x001fce000f8e00ff */
[----:B------:R-:W-:-:S07]  /*0180*/  LEPC R20, `(.L_x_1) ;  /* 0x000000001014794e */ /* 0x000fce0000000000 */
[----:B-1----:R-:W-:Y:S05]  /*0190*/  CALL.ABS.NOINC R8 ;  /* 0x0000000008007343 */ /* 0x002fea0003c00000 */
.L_x_1:
[----:B------:R0:W-:Y:S01]  /*01a0*/  STL [R1], R18 ;  /* 0x0000001201007387 */ /* 0x0001e20000100800 */
[----:B------:R0:W1:Y:S01]  /*01b0*/  LDC.64 R8, c[0x4][R17] ;  /* 0x0100000011087b82 */ /* 0x0000620000000a00 */
[----:B------:R-:W2:Y:S01]  /*01c0*/  LDCU.64 UR4, c[0x4][0x8] ;  /* 0x01000100ff0477ac */ /* 0x000ea20008000a00 */
[----:B------:R-:W-:Y:S01]  /*01d0*/  IMAD.MOV.U32 R6, RZ, RZ, R16 ;  /* 0x000000ffff067224 */ /* 0x000fe200078e0010 */
[----:B------:R-:W-:Y:S01]  /*01e0*/  MOV R7, R2 ;  /* 0x0000000200077202 */ /* 0x000fe20000000f00 */
[----:B--2---:R-:W-:Y:S01]  /*01f0*/  IMAD.U32 R4, RZ, RZ, UR4 ;  /* 0x00000004ff047e24 */ /* 0x004fe2000f8e00ff */
[----:B0-----:R-:W-:-:S07]  /*0200*/  MOV R5, UR5 ;  /* 0x0000000500057c02 */ /* 0x001fce0008000f00 */
[----:B------:R-:W-:-:S07]  /*0210*/  LEPC R20, `(.L_x_2) ;  /* 0x000000001014794e */ /* 0x000fce0000000000 */
[----:B-1----:R-:W-:Y:S05]  /*0220*/  CALL.ABS.NOINC R8 ;  /* 0x0000000008007343 */ /* 0x002fea0003c00000 */
.L_x_2:
        /* <DEDUP_REMOVED lines=9> */
.L_x_3:
        /* <DEDUP_REMOVED lines=9> */
.L_x_4:
[----:B------:R-:W-:Y:S05]  /*0350*/  EXIT ;  /* 0x000000000000794d */ /* 0x000fea0003800000 */
.L_x_5:
[----:B------:R-:W-:-:S00]  /*0360*/  BRA `(.L_x_5) ;  /* 0xfffffffc00fc7947 */ /* 0x000fc0000383ffff */
[----:B------:R-:W-:-:S00]  /*0370*/  NOP ;  /* 0x0000000000007918 */ /* 0x000fc00000000000 */
        /* <DEDUP_REMOVED lines=8> */
.L_x_6:


//--------------------- .nv.global.init           --------------------------
	.section	.nv.global.init,"aw",@progbits
.nv.global.init:
	.type		$str,@object
	.size		$str,(.L_0 - $str)
$str:
        /*0000*/ 	.byte	0x4b, 0x65, 0x72, 0x6e, 0x65, 0x6c, 0x20, 0x6c, 0x61, 0x75, 0x6e, 0x63, 0x68, 0x20, 0x25, 0x64
        /*0010*/ 	.byte	0x00
.L_0:


//--------------------- .nv.shared.reserved.0     --------------------------
	.section	.nv.shared.reserved.0,"aw",@nobits
	.weak		__nv_reservedSMEM_offset_0_alias
	.size		__nv_reservedSMEM_offset_0_alias, 0, 64
	.other		__nv_reservedSMEM_offset_0_alias,@"STO_CUDA_RESERVED_SHARED STV_DEFAULT"
__nv_reservedSMEM_offset_0_alias:
	.zero		0
	.zero		64


//--------------------- .nv.constant0._Z9peak_listi --------------------------
	.section	.nv.constant0._Z9peak_listi,"a",@progbits
	.sectionflags	@""
	.align	4
.nv.constant0._Z9peak_listi:
	.zero		900


//--------------------- SYMBOLS --------------------------

	.type		.nv.reservedSmem.offset0,@object
	.size		.nv.reservedSmem.offset0,0x4
	.type		vprintf,@function
